	.headerflags	@"EF_CUDA_TEXMODE_UNIFIED EF_CUDA_64BIT_ADDRESS EF_CUDA_ACCELERATORS EF_CUDA_SM90 EF_CUDA_VIRTUAL_SM(EF_CUDA_SM90)"
	.elftype	@"ET_EXEC"


//--------------------- .nv.info                  --------------------------
	.section	.nv.info,"",@"SHT_CUDA_INFO"
	.align	4


	//----- nvinfo : EIATTR_REGCOUNT
	.align		4
        /*0000*/ 	.byte	0x04, 0x2f
        /*0002*/ 	.short	(.L_1 - .L_0)
	.align		4
.L_0:
        /*0004*/ 	.word	index@(triton_poi_fused__unsafe_index_add_convolution_mul_sigmoid_sub_126)
        /*0008*/ 	.word	0x00000020


	//----- nvinfo : EIATTR_MIN_STACK_SIZE
	.align		4
.L_1:
        /*000c*/ 	.byte	0x04, 0x12
        /*000e*/ 	.short	(.L_3 - .L_2)
	.align		4
.L_2:
        /*0010*/ 	.word	index@(triton_poi_fused__unsafe_index_add_convolution_mul_sigmoid_sub_126)
        /*0014*/ 	.word	0x00000000


	//----- nvinfo : EIATTR_FRAME_SIZE
	.align		4
.L_3:
        /*0018*/ 	.byte	0x04, 0x11
        /*001a*/ 	.short	(.L_5 - .L_4)
	.align		4
.L_4:
        /*001c*/ 	.word	index@(triton_poi_fused__unsafe_index_add_convolution_mul_sigmoid_sub_126)
        /*0020*/ 	.word	0x00000000


	//----- nvinfo : EIATTR_MIN_STACK_SIZE
	.align		4
.L_5:
        /*0024*/ 	.byte	0x04, 0x12
        /*0026*/ 	.short	(.L_7 - .L_6)
	.align		4
.L_6:
        /*0028*/ 	.word	index@(triton_poi_fused__unsafe_index_add_convolution_mul_sigmoid_sub_126)
        /*002c*/ 	.word	0x00000000
.L_7:


//--------------------- .nv.info.triton_poi_fused__unsafe_index_add_convolution_mul_sigmoid_sub_126 --------------------------
	.section	.nv.info.triton_poi_fused__unsafe_index_add_convolution_mul_sigmoid_sub_126,"",@"SHT_CUDA_INFO"
	.sectionflags	@""
	.align	4


	//----- nvinfo : EIATTR_CUDA_API_VERSION
	.align		4
        /*0000*/ 	.byte	0x04, 0x37
        /*0002*/ 	.short	(.L_9 - .L_8)
.L_8:
        /*0004*/ 	.word	0x0000007c


	//----- nvinfo : EIATTR_KPARAM_INFO
	.align		4
.L_9:
        /*0008*/ 	.byte	0x04, 0x17
        /*000a*/ 	.short	(.L_11 - .L_10)
.L_10:
        /*000c*/ 	.word	0x00000000
        /*0010*/ 	.short	0x000b
        /*0012*/ 	.short	0x0058
        /*0014*/ 	.byte	0x00, 0xf0, 0x11, 0x00


	//----- nvinfo : EIATTR_KPARAM_INFO
	.align		4
.L_11:
        /*0018*/ 	.byte	0x04, 0x17
        /*001a*/ 	.short	(.L_13 - .L_12)
.L_12:
        /*001c*/ 	.word	0x00000000
        /*0020*/ 	.short	0x000a
        /*0022*/ 	.short	0x0050
        /*0024*/ 	.byte	0x00, 0xf4, 0x21, 0x00


	//----- nvinfo : EIATTR_KPARAM_INFO
	.align		4
.L_13:
        /*0028*/ 	.byte	0x04, 0x17
        /*002a*/ 	.short	(.L_15 - .L_14)
.L_14:
        /*002c*/ 	.word	0x00000000
        /*0030*/ 	.short	0x0009
        /*0032*/ 	.short	0x0048
        /*0034*/ 	.byte	0x00, 0xf4, 0x21, 0x00


	//----- nvinfo : EIATTR_KPARAM_INFO
	.align		4
.L_15:
        /*0038*/ 	.byte	0x04, 0x17
        /*003a*/ 	.short	(.L_17 - .L_16)
.L_16:
        /*003c*/ 	.word	0x00000000
        /*0040*/ 	.short	0x0008
        /*0042*/ 	.short	0x0040
        /*0044*/ 	.byte	0x00, 0xf4, 0x21, 0x00


	//----- nvinfo : EIATTR_KPARAM_INFO
	.align		4
.L_17:
        /*0048*/ 	.byte	0x04, 0x17
        /*004a*/ 	.short	(.L_19 - .L_18)
.L_18:
        /*004c*/ 	.word	0x00000000
        /*0050*/ 	.short	0x0007
        /*0052*/ 	.short	0x0038
        /*0054*/ 	.byte	0x00, 0xf4, 0x21, 0x00


	//----- nvinfo : EIATTR_KPARAM_INFO
	.align		4
.L_19:
        /*0058*/ 	.byte	0x04, 0x17
        /*005a*/ 	.short	(.L_21 - .L_20)
.L_20:
        /*005c*/ 	.word	0x00000000
        /*0060*/ 	.short	0x0006
        /*0062*/ 	.short	0x0030
        /*0064*/ 	.byte	0x00, 0xf4, 0x21, 0x00


	//----- nvinfo : EIATTR_KPARAM_INFO
	.align		4
.L_21:
        /*0068*/ 	.byte	0x04, 0x17
        /*006a*/ 	.short	(.L_23 - .L_22)
.L_22:
        /*006c*/ 	.word	0x00000000
        /*0070*/ 	.short	0x0005
        /*0072*/ 	.short	0x0028
        /*0074*/ 	.byte	0x00, 0xf4, 0x21, 0x00


	//----- nvinfo : EIATTR_KPARAM_INFO
	.align		4
.L_23:
        /*0078*/ 	.byte	0x04, 0x17
        /*007a*/ 	.short	(.L_25 - .L_24)
.L_24:
        /*007c*/ 	.word	0x00000000
        /*0080*/ 	.short	0x0004
        /*0082*/ 	.short	0x0020
        /*0084*/ 	.byte	0x00, 0xf4, 0x21, 0x00


	//----- nvinfo : EIATTR_KPARAM_INFO
	.align		4
.L_25:
        /*0088*/ 	.byte	0x04, 0x17
        /*008a*/ 	.short	(.L_27 - .L_26)
.L_26:
        /*008c*/ 	.word	0x00000000
        /*0090*/ 	.short	0x0003
        /*0092*/ 	.short	0x0018
        /*0094*/ 	.byte	0x00, 0xf4, 0x21, 0x00


	//----- nvinfo : EIATTR_KPARAM_INFO
	.align		4
.L_27:
        /*0098*/ 	.byte	0x04, 0x17
        /*009a*/ 	.short	(.L_29 - .L_28)
.L_28:
        /*009c*/ 	.word	0x00000000
        /*00a0*/ 	.short	0x0002
        /*00a2*/ 	.short	0x0010
        /*00a4*/ 	.byte	0x00, 0xf4, 0x21, 0x00


	//----- nvinfo : EIATTR_KPARAM_INFO
	.align		4
.L_29:
        /*00a8*/ 	.byte	0x04, 0x17
        /*00aa*/ 	.short	(.L_31 - .L_30)
.L_30:
        /*00ac*/ 	.word	0x00000000
        /*00b0*/ 	.short	0x0001
        /*00b2*/ 	.short	0x0008
        /*00b4*/ 	.byte	0x00, 0xf4, 0x21, 0x00


	//----- nvinfo : EIATTR_KPARAM_INFO
	.align		4
.L_31:
        /*00b8*/ 	.byte	0x04, 0x17
        /*00ba*/ 	.short	(.L_33 - .L_32)
.L_32:
        /*00bc*/ 	.word	0x00000000
        /*00c0*/ 	.short	0x0000
        /*00c2*/ 	.short	0x0000
        /*00c4*/ 	.byte	0x00, 0xf4, 0x21, 0x00


	//----- nvinfo : EIATTR_SPARSE_MMA_MASK
	.align		4
.L_33:
        /*00c8*/ 	.byte	0x03, 0x50
        /*00ca*/ 	.short	0x0000


	//----- nvinfo : EIATTR_MAXREG_COUNT
	.align		4
        /*00cc*/ 	.byte	0x03, 0x1b
        /*00ce*/ 	.short	0x00ff


	//----- nvinfo : EIATTR_EXIT_INSTR_OFFSETS
	.align		4
        /*00d0*/ 	.byte	0x04, 0x1c
        /*00d2*/ 	.short	(.L_35 - .L_34)


	//   ....[0]....
.L_34:
        /*00d4*/ 	.word	0x00000a50


	//----- nvinfo : EIATTR_REQNTID
	.align		4
.L_35:
        /*00d8*/ 	.byte	0x04, 0x10
        /*00da*/ 	.short	(.L_37 - .L_36)
.L_36:
        /*00dc*/ 	.word	0x00000080
        /*00e0*/ 	.word	0x00000001
        /*00e4*/ 	.word	0x00000001


	//----- nvinfo : EIATTR_CBANK_PARAM_SIZE
	.align		4
.L_37:
        /*00e8*/ 	.byte	0x03, 0x19
        /*00ea*/ 	.short	0x005c


	//----- nvinfo : EIATTR_PARAM_CBANK
	.align		4
        /*00ec*/ 	.byte	0x04, 0x0a
        /*00ee*/ 	.short	(.L_39 - .L_38)
	.align		4
.L_38:
        /*00f0*/ 	.word	index@(.nv.constant0.triton_poi_fused__unsafe_index_add_convolution_mul_sigmoid_sub_126)
        /*00f4*/ 	.short	0x0210
        /*00f6*/ 	.short	0x005c


	//----- nvinfo : EIATTR_SW_WAR
	.align		4
.L_39:
        /*00f8*/ 	.byte	0x04, 0x36
        /*00fa*/ 	.short	(.L_41 - .L_40)
.L_40:
        /*00fc*/ 	.word	0x00000008
.L_41:


//--------------------- .nv.callgraph             --------------------------
	.section	.nv.callgraph,"",@"SHT_CUDA_CALLGRAPH"
	.align	4
	.sectionentsize	8
	.align		4
        /*0000*/ 	.word	0x00000000
	.align		4
        /*0004*/ 	.word	0xffffffff
	.align		4
        /*0008*/ 	.word	0x00000000
	.align		4
        /*000c*/ 	.word	0xfffffffe
	.align		4
        /*0010*/ 	.word	0x00000000
	.align		4
        /*0014*/ 	.word	0xfffffffd
	.align		4
        /*0018*/ 	.word	0x00000000
	.align		4
        /*001c*/ 	.word	0xfffffffc


//--------------------- .text.triton_poi_fused__unsafe_index_add_convolution_mul_sigmoid_sub_126 --------------------------
	.section	.text.triton_poi_fused__unsafe_index_add_convolution_mul_sigmoid_sub_126,"ax",@progbits
	.align	128
        .global         triton_poi_fused__unsafe_index_add_convolution_mul_sigmoid_sub_126
        .type           triton_poi_fused__unsafe_index_add_convolution_mul_sigmoid_sub_126,@function
        .size           triton_poi_fused__unsafe_index_add_convolution_mul_sigmoid_sub_126,(.L_x_1 - triton_poi_fused__unsafe_index_add_convolution_mul_sigmoid_sub_126)
        .other          triton_poi_fused__unsafe_index_add_convolution_mul_sigmoid_sub_126,@"STO_CUDA_ENTRY STV_DEFAULT"
triton_poi_fused__unsafe_index_add_convolution_mul_sigmoid_sub_126:
.text.triton_poi_fused__unsafe_index_add_convolution_mul_sigmoid_sub_126:
[----:B------:R-:W-:Y:S01]  /*0000*/  LDC R1, c[0x0][0x28] ;  /* 0x00000a00ff017b82 */ /* 0x000fe20000000800 */
[----:B------:R-:W1:Y:S07]  /*0010*/  S2R R0, SR_TID.X ;  /* 0x0000000000007919 */ /* 0x000e6e0000002100 */
[----:B------:R-:W2:Y:S01]  /*0020*/  LDC.64 R16, c[0x0][0x210] ;  /* 0x00008400ff107b82 */ /* 0x000ea20000000a00 */
[----:B------:R-:W-:Y:S01]  /*0030*/  ULDC.64 UR4, c[0x0][0x208] ;  /* 0x0000820000047ab9 */ /* 0x000fe20000000a00 */
[----:B------:R-:W-:Y:S01]  /*0040*/  ULDC.64 UR6, c[0x0][0x220] ;  /* 0x0000880000067ab9 */ /* 0x000fe20000000a00 */
[----:B------:R-:W3:Y:S05]  /*0050*/  S2R R3, SR_CTAID.X ;  /* 0x0000000000037919 */ /* 0x000eea0000002500 */
[----:B------:R-:W4:Y:S08]  /*0060*/  LDC.64 R12, c[0x0][0x218] ;  /* 0x00008600ff0c7b82 */ /* 0x000f300000000a00 */
[----:B------:R-:W5:Y:S01]  /*0070*/  LDC.64 R8, c[0x0][0x230] ;  /* 0x00008c00ff087b82 */ /* 0x000f620000000a00 */
[----:B-1----:R-:W-:-:S05]  /*0080*/  IMAD.SHL.U32 R0, R0, 0x2, RZ ;  /* 0x0000000200007824 */ /* 0x002fca00078e00ff */
[----:B------:R-:W-:-:S05]  /*0090*/  LOP3.LUT R0, R0, 0xfe, RZ, 0xc0, !PT ;  /* 0x000000fe00007812 */ /* 0x000fca00078ec0ff */
[----:B---3--:R-:W-:-:S05]  /*00a0*/  IMAD R0, R3, 0x100, R0 ;  /* 0x0000010003007824 */ /* 0x008fca00078e0200 */
[----:B------:R-:W-:-:S04]  /*00b0*/  SHF.R.S32.HI R5, RZ, 0x1f, R0 ;  /* 0x0000001fff057819 */ /* 0x000fc80000011400 */
[----:B------:R-:W-:-:S04]  /*00c0*/  LEA.HI R6, R5, R0, RZ, 0x6 ;  /* 0x0000000005067211 */ /* 0x000fc800078f30ff */
[----:B------:R-:W-:-:S04]  /*00d0*/  SHF.R.S32.HI R2, RZ, 0x6, R6 ;  /* 0x00000006ff027819 */ /* 0x000fc80000011406 */
[----:B------:R-:W-:-:S04]  /*00e0*/  LEA.HI R4, R2, R2, RZ, 0x6 ;  /* 0x0000000202047211 */ /* 0x000fc800078f30ff */
[----:B------:R-:W-:Y:S02]  /*00f0*/  LOP3.LUT R7, R4, 0xffffffc0, RZ, 0xc0, !PT ;  /* 0xffffffc004077812 */ /* 0x000fe400078ec0ff */
[----:B------:R-:W1:Y:S02]  /*0100*/  LDC.64 R4, c[0x0][0x240] ;  /* 0x00009000ff047b82 */ /* 0x000e640000000a00 */
[----:B------:R-:W-:Y:S02]  /*0110*/  IADD3 R2, R2, -R7, RZ ;  /* 0x8000000702027210 */ /* 0x000fe40007ffe0ff */
[----:B------:R-:W-:-:S03]  /*0120*/  LOP3.LUT R7, R6, 0xffffffc0, RZ, 0xc0, !PT ;  /* 0xffffffc006077812 */ /* 0x000fc600078ec0ff */
[----:B--2---:R-:W-:-:S06]  /*0130*/  IMAD.WIDE R16, R2, 0x8, R16 ;  /* 0x0000000802107825 */ /* 0x004fcc00078e0210 */
[----:B------:R-:W2:Y:S01]  /*0140*/  LDG.E.EL.64 R16, desc[UR4][R16.64] ;  /* 0x0000000410107981 */ /* 0x000ea2000c2e1b00 */
[----:B------:R-:W-:-:S04]  /*0150*/  IMAD.IADD R6, R0, 0x1, -R7 ;  /* 0x0000000100067824 */ /* 0x000fc800078e0a07 */
[----:B----4-:R-:W-:-:S04]  /*0160*/  IMAD.WIDE R12, R6, 0x8, R12 ;  /* 0x00000008060c7825 */ /* 0x010fc800078e020c */
[----:B-1----:R-:W-:Y:S02]  /*0170*/  IMAD.WIDE R4, R2, 0x8, R4 ;  /* 0x0000000802047825 */ /* 0x002fe400078e0204 */
[----:B------:R-:W3:Y:S04]  /*0180*/  LDG.E.EL.128 R12, desc[UR4][R12.64] ;  /* 0x000000040c0c7981 */ /* 0x000ee8000c2e1d00 */
[----:B------:R-:W4:Y:S01]  /*0190*/  LDG.E.EL.64 R4, desc[UR4][R4.64] ;  /* 0x0000000404047981 */ /* 0x000f22000c2e1b00 */
[----:B-----5:R-:W-:-:S06]  /*01a0*/  IMAD.WIDE R8, R6, 0x8, R8 ;  /* 0x0000000806087825 */ /* 0x020fcc00078e0208 */
[----:B------:R-:W5:Y:S01]  /*01b0*/  LDG.E.EL.128 R8, desc[UR4][R8.64] ;  /* 0x0000000408087981 */ /* 0x000f62000c2e1d00 */
[----:B------:R-:W-:-:S04]  /*01c0*/  SHF.R.S32.HI R3, RZ, 0x17, R3 ;  /* 0x00000017ff037819 */ /* 0x000fc80000011403 */
[----:B------:R-:W-:Y:S02]  /*01d0*/  SGXT R3, R3, 0x1 ;  /* 0x000000010303781a */ /* 0x000fe40000000200 */
[----:B--2---:R-:W-:-:S04]  /*01e0*/  SHF.R.U32.HI R7, RZ, 0x1a, R17 ;  /* 0x0000001aff077819 */ /* 0x004fc80000011611 */
[----:B------:R-:W-:-:S04]  /*01f0*/  LOP3.LUT R7, R7, 0x20, RZ, 0xc0, !PT ;  /* 0x0000002007077812 */ /* 0x000fc800078ec0ff */
[----:B------:R-:W-:-:S04]  /*0200*/  IADD3 R18, P0, R16, R7, RZ ;  /* 0x0000000710127210 */ /* 0x000fc80007f1e0ff */
[----:B------:R-:W-:Y:S02]  /*0210*/  IADD3.X R17, RZ, R17, RZ, P0, !PT ;  /* 0x00000011ff117210 */ /* 0x000fe400007fe4ff */
[----:B---3--:R-:W-:Y:S02]  /*0220*/  LEA R22, P0, R12, UR6, 0x2 ;  /* 0x000000060c167c11 */ /* 0x008fe4000f8010ff */
[----:B------:R-:W-:Y:S02]  /*0230*/  LEA R19, P1, R14, UR6, 0x2 ;  /* 0x000000060e137c11 */ /* 0x000fe4000f8210ff */
[----:B----4-:R-:W-:Y:S02]  /*0240*/  SHF.R.U32.HI R16, RZ, 0x1a, R5 ;  /* 0x0000001aff107819 */ /* 0x010fe40000011605 */
[--C-:B------:R-:W-:Y:S02]  /*0250*/  SHF.R.U32.HI R25, RZ, 0x18, R13.reuse ;  /* 0x00000018ff197819 */ /* 0x100fe4000001160d */
[----:B------:R-:W-:-:S02]  /*0260*/  LEA.HI.X R12, R12, UR7, R13, 0x2, P0 ;  /* 0x000000070c0c7c11 */ /* 0x000fc400080f140d */
[--C-:B------:R-:W-:Y:S02]  /*0270*/  SHF.R.U32.HI R20, RZ, 0x18, R15.reuse ;  /* 0x00000018ff147819 */ /* 0x100fe4000001160f */
[----:B------:R-:W-:Y:S02]  /*0280*/  LOP3.LUT R13, R16, 0x20, RZ, 0xc0, !PT ;  /* 0x00000020100d7812 */ /* 0x000fe400078ec0ff */
[----:B------:R-:W-:Y:S02]  /*0290*/  LEA.HI.X R7, R14, UR7, R15, 0x2, P1 ;  /* 0x000000070e077c11 */ /* 0x000fe400088f140f */
[----:B------:R-:W-:Y:S02]  /*02a0*/  LOP3.LUT R14, R20, 0x80, RZ, 0xc0, !PT ;  /* 0x00000080140e7812 */ /* 0x000fe400078ec0ff */
[----:B------:R-:W-:Y:S02]  /*02b0*/  IADD3 R20, P2, R4, R13, RZ ;  /* 0x0000000d04147210 */ /* 0x000fe40007f5e0ff */
[----:B------:R-:W-:-:S02]  /*02c0*/  LOP3.LUT R25, R25, 0x80, RZ, 0xc0, !PT ;  /* 0x0000008019197812 */ /* 0x000fc400078ec0ff */
[----:B------:R-:W-:Y:S01]  /*02d0*/  IADD3 R19, P1, R14, R19, RZ ;  /* 0x000000130e137210 */ /* 0x000fe20007f3e0ff */
[----:B------:R-:W-:Y:S01]  /*02e0*/  IMAD.X R13, RZ, RZ, R5, P2 ;  /* 0x000000ffff0d7224 */ /* 0x000fe200010e0605 */
[----:B------:R-:W-:Y:S02]  /*02f0*/  LEA.HI R5, R3, R0, RZ, 0xc ;  /* 0x0000000003057211 */ /* 0x000fe400078f60ff */
[C---:B------:R-:W-:Y:S01]  /*0300*/  SHF.L.U64.HI R3, R18.reuse, 0x7, R17 ;  /* 0x0000000712037819 */ /* 0x040fe20000010211 */
[----:B------:R-:W-:Y:S01]  /*0310*/  IMAD.SHL.U32 R18, R18, 0x80, RZ ;  /* 0x0000008012127824 */ /* 0x000fe200078e00ff */
[----:B------:R-:W-:Y:S02]  /*0320*/  IADD3 R25, P0, R25, R22, RZ ;  /* 0x0000001619197210 */ /* 0x000fe40007f1e0ff */
[----:B------:R-:W-:Y:S02]  /*0330*/  IADD3.X R7, RZ, R7, RZ, P1, !PT ;  /* 0x00000007ff077210 */ /* 0x000fe40000ffe4ff */
[C---:B------:R-:W-:Y:S01]  /*0340*/  SHF.L.U64.HI R4, R20.reuse, 0x7, R13 ;  /* 0x0000000714047819 */ /* 0x040fe2000001020d */
[----:B------:R-:W-:Y:S01]  /*0350*/  IMAD.SHL.U32 R20, R20, 0x80, RZ ;  /* 0x0000008014147824 */ /* 0x000fe200078e00ff */
[----:B------:R-:W-:-:S02]  /*0360*/  IADD3 R14, P1, R19, R18, RZ ;  /* 0x00000012130e7210 */ /* 0x000fc40007f3e0ff */
[----:B------:R-:W-:Y:S02]  /*0370*/  SHF.R.S32.HI R5, RZ, 0xc, R5 ;  /* 0x0000000cff057819 */ /* 0x000fe40000011405 */
[----:B------:R-:W-:Y:S01]  /*0380*/  IADD3.X R12, RZ, R12, RZ, P0, !PT ;  /* 0x0000000cff0c7210 */ /* 0x000fe200007fe4ff */
[----:B------:R-:W-:Y:S01]  /*0390*/  IMAD.X R15, R7, 0x1, R3, P1 ;  /* 0x00000001070f7824 */ /* 0x000fe200008e0603 */
[----:B------:R-:W-:Y:S02]  /*03a0*/  IADD3 R16, P0, R18, R25, RZ ;  /* 0x0000001912107210 */ /* 0x000fe40007f1e0ff */
[----:B------:R-:W-:Y:S02]  /*03b0*/  SHF.L.U32 R5, R5, 0xa, RZ ;  /* 0x0000000a05057819 */ /* 0x000fe400000006ff */
[----:B------:R-:W-:Y:S02]  /*03c0*/  IADD3 R24, P2, R20, R25, RZ ;  /* 0x0000001914187210 */ /* 0x000fe40007f5e0ff */
[----:B-----5:R-:W-:Y:S01]  /*03d0*/  SHF.R.U32.HI R21, RZ, 0x18, R9 ;  /* 0x00000018ff157819 */ /* 0x020fe20000011609 */
[----:B------:R-:W-:Y:S01]  /*03e0*/  IMAD.WIDE R14, R5, 0x4, R14 ;  /* 0x00000004050e7825 */ /* 0x000fe200078e020e */
[----:B------:R-:W-:-:S02]  /*03f0*/  IADD3.X R17, R3, R12, RZ, P0, !PT ;  /* 0x0000000c03117210 */ /* 0x000fc400007fe4ff */
[----:B------:R-:W-:Y:S01]  /*0400*/  SHF.R.U32.HI R26, RZ, 0x18, R11 ;  /* 0x00000018ff1a7819 */ /* 0x000fe2000001160b */
[----:B------:R-:W-:Y:S01]  /*0410*/  IMAD.X R25, R4, 0x1, R12, P2 ;  /* 0x0000000104197824 */ /* 0x000fe200010e060c */
[----:B------:R-:W-:Y:S01]  /*0420*/  LEA R28, P0, R8, UR6, 0x2 ;  /* 0x00000006081c7c11 */ /* 0x000fe2000f8010ff */
[----:B------:R-:W-:Y:S01]  /*0430*/  IMAD.WIDE R16, R5, 0x4, R16 ;  /* 0x0000000405107825 */ /* 0x000fe200078e0210 */
[----:B------:R-:W-:Y:S01]  /*0440*/  LOP3.LUT R21, R21, 0x80, RZ, 0xc0, !PT ;  /* 0x0000008015157812 */ /* 0x000fe200078ec0ff */
[----:B------:R-:W1:Y:S01]  /*0450*/  LDC.64 R12, c[0x0][0x228] ;  /* 0x00008a00ff0c7b82 */ /* 0x000e620000000a00 */
[----:B------:R-:W-:Y:S01]  /*0460*/  LEA R27, P2, R10, UR6, 0x2 ;  /* 0x000000060a1b7c11 */ /* 0x000fe2000f8410ff */
[----:B------:R2:W3:Y:S01]  /*0470*/  LDG.E.EL R23, desc[UR4][R14.64] ;  /* 0x000000040e177981 */ /* 0x0004e2000c2e1900 */
[----:B------:R-:W-:Y:S01]  /*0480*/  LOP3.LUT R26, R26, 0x80, RZ, 0xc0, !PT ;  /* 0x000000801a1a7812 */ /* 0x000fe200078ec0ff */
[----:B------:R-:W-:Y:S01]  /*0490*/  IMAD.WIDE R24, R5, 0x4, R24 ;  /* 0x0000000405187825 */ /* 0x000fe200078e0218 */
[----:B------:R-:W-:Y:S01]  /*04a0*/  LEA.HI.X R29, R8, UR7, R9, 0x2, P0 ;  /* 0x00000007081d7c11 */ /* 0x000fe200080f1409 */
[----:B------:R4:W5:Y:S01]  /*04b0*/  LDG.E.EL R22, desc[UR4][R16.64] ;  /* 0x0000000410167981 */ /* 0x000962000c2e1900 */
[----:B------:R-:W-:Y:S01]  /*04c0*/  IADD3 R21, P1, R21, R28, RZ ;  /* 0x0000001c15157210 */ /* 0x000fe20007f3e0ff */
[----:B------:R-:W1:Y:S01]  /*04d0*/  LDC.64 R8, c[0x0][0x238] ;  /* 0x00008e00ff087b82 */ /* 0x000e620000000a00 */
[----:B------:R-:W-:Y:S01]  /*04e0*/  LEA.HI.X R11, R10, UR7, R11, 0x2, P2 ;  /* 0x000000070a0b7c11 */ /* 0x000fe200090f140b */
[----:B------:R-:W3:Y:S01]  /*04f0*/  LDG.E.EL R24, desc[UR4][R24.64] ;  /* 0x0000000418187981 */ /* 0x000ee2000c2e1900 */
[----:B--2---:R-:W-:-:S02]  /*0500*/  IADD3 R15, P0, R26, R27, RZ ;  /* 0x0000001b1a0f7210 */ /* 0x004fc40007f1e0ff */
[----:B----4-:R-:W-:-:S03]  /*0510*/  IADD3.X R17, RZ, R29, RZ, P1, !PT ;  /* 0x0000001dff117210 */ /* 0x010fc60000ffe4ff */
[----:B------:R-:W2:Y:S01]  /*0520*/  LDC.64 R26, c[0x0][0x248] ;  /* 0x00009200ff1a7b82 */ /* 0x000ea20000000a00 */
[----:B------:R-:W-:Y:S02]  /*0530*/  IADD3 R14, P1, R21, R18, RZ ;  /* 0x00000012150e7210 */ /* 0x000fe40007f3e0ff */
[----:B------:R-:W-:Y:S01]  /*0540*/  IADD3 R16, P4, R20, R21, RZ ;  /* 0x0000001514107210 */ /* 0x000fe20007f9e0ff */
[----:B------:R-:W-:Y:S01]  /*0550*/  IMAD.X R21, RZ, RZ, R11, P0 ;  /* 0x000000ffff157224 */ /* 0x000fe200000e060b */
[----:B------:R-:W-:Y:S02]  /*0560*/  IADD3 R18, P2, R15, R18, RZ ;  /* 0x000000120f127210 */ /* 0x000fe40007f5e0ff */
[----:B------:R-:W-:Y:S01]  /*0570*/  IADD3 R10, P3, R20, R19, RZ ;  /* 0x00000013140a7210 */ /* 0x000fe20007f7e0ff */
[----:B-1----:R-:W5:Y:S01]  /*0580*/  LDG.E R13, desc[UR4][R12.64] ;  /* 0x000000040c0d7981 */ /* 0x002f62000c1e1900 */
[----:B------:R-:W-:Y:S01]  /*0590*/  IADD3 R20, P5, R20, R15, RZ ;  /* 0x0000000f14147210 */ /* 0x000fe20007fbe0ff */
[--C-:B------:R-:W-:Y:S01]  /*05a0*/  IMAD.X R15, R17, 0x1, R3.reuse, P1 ;  /* 0x00000001110f7824 */ /* 0x100fe200008e0603 */
[----:B------:R-:W-:Y:S01]  /*05b0*/  IADD3.X R11, R4, R7, RZ, P3, !PT ;  /* 0x00000007040b7210 */ /* 0x000fe20001ffe4ff */
[----:B------:R-:W-:Y:S01]  /*05c0*/  IMAD.X R19, R21, 0x1, R3, P2 ;  /* 0x0000000115137824 */ /* 0x000fe200010e0603 */
[----:B------:R-:W-:-:S02]  /*05d0*/  IADD3.X R17, R4, R17, RZ, P4, !PT ;  /* 0x0000001104117210 */ /* 0x000fc400027fe4ff */
[----:B------:R-:W-:Y:S01]  /*05e0*/  IADD3.X R21, R4, R21, RZ, P5, !PT ;  /* 0x0000001504157210 */ /* 0x000fe20002ffe4ff */
[----:B------:R-:W-:-:S04]  /*05f0*/  IMAD.WIDE R14, R5, 0x4, R14 ;  /* 0x00000004050e7825 */ /* 0x000fc800078e020e */
[C---:B------:R-:W-:Y:S02]  /*0600*/  IMAD.WIDE R16, R5.reuse, 0x4, R16 ;  /* 0x0000000405107825 */ /* 0x040fe400078e0210 */
[----:B------:R-:W4:Y:S02]  /*0610*/  LDG.E.EL R14, desc[UR4][R14.64] ;  /* 0x000000040e0e7981 */ /* 0x000f24000c2e1900 */
[C---:B------:R-:W-:Y:S02]  /*0620*/  IMAD.WIDE R10, R5.reuse, 0x4, R10 ;  /* 0x00000004050a7825 */ /* 0x040fe400078e020a */
[----:B------:R-:W4:Y:S02]  /*0630*/  LDG.E.EL R16, desc[UR4][R16.64] ;  /* 0x0000000410107981 */ /* 0x000f24000c2e1900 */
[C---:B------:R-:W-:Y:S02]  /*0640*/  IMAD.WIDE R18, R5.reuse, 0x4, R18 ;  /* 0x0000000405127825 */ /* 0x040fe400078e0212 */
[----:B------:R-:W4:Y:S02]  /*0650*/  LDG.E.EL R10, desc[UR4][R10.64] ;  /* 0x000000040a0a7981 */ /* 0x000f24000c2e1900 */
[----:B------:R-:W-:-:S02]  /*0660*/  IMAD.WIDE R20, R5, 0x4, R20 ;  /* 0x0000000405147825 */ /* 0x000fc400078e0214 */
[----:B------:R-:W4:Y:S02]  /*0670*/  LDG.E.EL R18, desc[UR4][R18.64] ;  /* 0x0000000412127981 */ /* 0x000f24000c2e1900 */
[----:B0-----:R-:W-:Y:S02]  /*0680*/  IMAD.WIDE R4, R6, 0x4, R8 ;  /* 0x0000000406047825 */ /* 0x001fe400078e0208 */
[----:B------:R-:W4:Y:S04]  /*0690*/  LDG.E.EL R20, desc[UR4][R20.64] ;  /* 0x0000000414147981 */ /* 0x000f28000c2e1900 */
[----:B------:R-:W4:Y:S01]  /*06a0*/  LDG.E.EL.64 R4, desc[UR4][R4.64] ;  /* 0x0000000404047981 */ /* 0x000f22000c2e1b00 */
[----:B--2---:R-:W-:-:S05]  /*06b0*/  IMAD.WIDE R26, R2, 0x4, R26 ;  /* 0x00000004021a7825 */ /* 0x004fca00078e021a */
[----:B------:R-:W2:Y:S01]  /*06c0*/  LDG.E.EL R3, desc[UR4][R26.64] ;  /* 0x000000041a037981 */ /* 0x000ea2000c2e1900 */
[C---:B-----5:R-:W-:Y:S01]  /*06d0*/  FADD R7, R13.reuse, R22 ;  /* 0x000000160d077221 */ /* 0x060fe20000000000 */
[C---:B---3--:R-:W-:Y:S01]  /*06e0*/  FADD R9, R13.reuse, R24 ;  /* 0x000000180d097221 */ /* 0x048fe20000000000 */
[C---:B------:R-:W-:Y:S01]  /*06f0*/  FADD R2, R13.reuse, R23 ;  /* 0x000000170d027221 */ /* 0x040fe20000000000 */
[C---:B----4-:R-:W-:Y:S01]  /*0700*/  FADD R14, R13.reuse, R14 ;  /* 0x0000000e0d0e7221 */ /* 0x050fe20000000000 */
[C---:B------:R-:W-:Y:S01]  /*0710*/  FADD R16, R13.reuse, R16 ;  /* 0x000000100d107221 */ /* 0x040fe20000000000 */
[C---:B------:R-:W-:Y:S01]  /*0720*/  FADD R10, R13.reuse, R10 ;  /* 0x0000000a0d0a7221 */ /* 0x040fe20000000000 */
[----:B------:R-:W-:Y:S02]  /*0730*/  FADD R11, R13, R18 ;  /* 0x000000120d0b7221 */ /* 0x000fe40000000000 */
[----:B------:R-:W-:Y:S01]  /*0740*/  FADD R16, -R9, R16 ;  /* 0x0000001009107221 */ /* 0x000fe20000000100 */
[----:B------:R-:W-:Y:S01]  /*0750*/  FADD R13, R13, R20 ;  /* 0x000000140d0d7221 */ /* 0x000fe20000000000 */
[----:B------:R-:W-:Y:S01]  /*0760*/  FADD R6, -R7, R14 ;  /* 0x0000000e07067221 */ /* 0x000fe20000000100 */
[----:B------:R-:W-:-:S02]  /*0770*/  FADD R11, -R2, R11 ;  /* 0x0000000b020b7221 */ /* 0x000fc40000000100 */
[----:B------:R-:W-:Y:S01]  /*0780*/  FADD R13, -R10, R13 ;  /* 0x0000000d0a0d7221 */ /* 0x000fe20000000100 */
[C---:B------:R-:W-:Y:S01]  /*0790*/  FFMA R9, R4.reuse, R16, R9 ;  /* 0x0000001004097223 */ /* 0x040fe20000000009 */
[----:B------:R-:W-:Y:S01]  /*07a0*/  FFMA R6, R4, R6, R7 ;  /* 0x0000000604067223 */ /* 0x000fe20000000007 */
[C---:B------:R-:W-:Y:S01]  /*07b0*/  FFMA R7, R5.reuse, R11, R2 ;  /* 0x0000000b05077223 */ /* 0x040fe20000000002 */
[----:B------:R-:W-:Y:S02]  /*07c0*/  FFMA R4, R5, R13, R10 ;  /* 0x0000000d05047223 */ /* 0x000fe4000000000a */
[----:B------:R-:W-:Y:S01]  /*07d0*/  FADD R2, -R6, R9 ;  /* 0x0000000906027221 */ /* 0x000fe20000000100 */
[----:B------:R-:W0:Y:S01]  /*07e0*/  LDC.64 R10, c[0x0][0x250] ;  /* 0x00009400ff0a7b82 */ /* 0x000e220000000a00 */
[----:B------:R-:W-:Y:S02]  /*07f0*/  FADD R4, -R7, R4 ;  /* 0x0000000407047221 */ /* 0x000fe40000000100 */
[----:B--2---:R-:W-:-:S02]  /*0800*/  FFMA R5, R3, R2, R6 ;  /* 0x0000000203057223 */ /* 0x004fc40000000006 */
[----:B------:R-:W-:Y:S02]  /*0810*/  FFMA R8, R3, R4, R7 ;  /* 0x0000000403087223 */ /* 0x000fe40000000007 */
[----:B------:R-:W-:Y:S01]  /*0820*/  FADD R5, RZ, -R5 ;  /* 0x80000005ff057221 */ /* 0x000fe20000000000 */
[----:B------:R-:W1:Y:S01]  /*0830*/  LDC.64 R12, c[0x0][0x258] ;  /* 0x00009600ff0c7b82 */ /* 0x000e620000000a00 */
[----:B------:R-:W-:Y:S02]  /*0840*/  FADD R8, RZ, -R8 ;  /* 0x80000008ff087221 */ /* 0x000fe40000000000 */
[----:B------:R-:W-:Y:S02]  /*0850*/  FMUL R5, R5, 1.4426950216293334961 ;  /* 0x3fb8aa3b05057820 */ /* 0x000fe40000400000 */
[----:B------:R-:W-:-:S03]  /*0860*/  FMUL R14, R8, 1.4426950216293334961 ;  /* 0x3fb8aa3b080e7820 */ /* 0x000fc60000400000 */
[----:B------:R-:W-:Y:S02]  /*0870*/  FSETP.GEU.AND P0, PT, R5, -126, PT ;  /* 0xc2fc00000500780b */ /* 0x000fe40003f0e000 */
[----:B------:R-:W-:-:S11]  /*0880*/  FSETP.GEU.AND P1, PT, R14, -126, PT ;  /* 0xc2fc00000e00780b */ /* 0x000fd60003f2e000 */
[----:B------:R-:W-:Y:S02]  /*0890*/  @!P0 FMUL R5, R5, 0.5 ;  /* 0x3f00000005058820 */ /* 0x000fe40000400000 */
[----:B------:R-:W-:Y:S02]  /*08a0*/  @!P1 FMUL R14, R14, 0.5 ;  /* 0x3f0000000e0e9820 */ /* 0x000fe40000400000 */
[----:B------:R-:W2:Y:S08]  /*08b0*/  MUFU.EX2 R8, R5 ;  /* 0x0000000500087308 */ /* 0x000eb00000000800 */
[----:B------:R-:W3:Y:S01]  /*08c0*/  MUFU.EX2 R9, R14 ;  /* 0x0000000e00097308 */ /* 0x000ee20000000800 */
[----:B--2---:R-:W-:-:S04]  /*08d0*/  @!P0 FMUL R8, R8, R8 ;  /* 0x0000000808088220 */ /* 0x004fc80000400000 */
[----:B------:R-:W-:Y:S01]  /*08e0*/  FADD R15, R8, 1 ;  /* 0x3f800000080f7421 */ /* 0x000fe20000000000 */
[----:B---3--:R-:W-:-:S04]  /*08f0*/  @!P1 FMUL R9, R9, R9 ;  /* 0x0000000909099220 */ /* 0x008fc80000400000 */
[----:B------:R-:W-:Y:S01]  /*0900*/  FADD R16, R9, 1 ;  /* 0x3f80000009107421 */ /* 0x000fe20000000000 */
[----:B------:R-:W-:Y:S01]  /*0910*/  FSETP.GT.AND P0, PT, R15, 8.50705917302346158658e+37, PT ;  /* 0x7e8000000f00780b */ /* 0x000fe20003f04000 */
[----:B------:R-:W2:Y:S03]  /*0920*/  LDC.64 R8, c[0x0][0x260] ;  /* 0x00009800ff087b82 */ /* 0x000ea60000000a00 */
[----:B------:R-:W-:Y:S01]  /*0930*/  FSETP.GT.AND P1, PT, R16, 8.50705917302346158658e+37, PT ;  /* 0x7e8000001000780b */ /* 0x000fe20003f24000 */
[----:B------:R-:W-:-:S08]  /*0940*/  HFMA2.MMA R5, -RZ, RZ, 1.625, 0 ;  /* 0x3e800000ff057435 */ /* 0x000fd000000001ff */
[----:B------:R-:W-:-:S04]  /*0950*/  @P0 FMUL R15, R15, 0.25 ;  /* 0x3e8000000f0f0820 */ /* 0x000fc80000400000 */
[----:B------:R-:W-:Y:S02]  /*0960*/  @P1 FMUL R16, R16, 0.25 ;  /* 0x3e80000010101820 */ /* 0x000fe40000400000 */
[----:B------:R-:W3:Y:S08]  /*0970*/  MUFU.RCP R15, R15 ;  /* 0x0000000f000f7308 */ /* 0x000ef00000001000 */
[----:B------:R-:W4:Y:S01]  /*0980*/  MUFU.RCP R16, R16 ;  /* 0x0000001000107308 */ /* 0x000f220000001000 */
[----:B------:R-:W-:-:S02]  /*0990*/  FSEL R14, R5, 1, P0 ;  /* 0x3f800000050e7808 */ /* 0x000fc40000000000 */
[----:B------:R-:W-:Y:S01]  /*09a0*/  FSEL R5, R5, 1, P1 ;  /* 0x3f80000005057808 */ /* 0x000fe20000800000 */
[----:B0-----:R-:W-:-:S04]  /*09b0*/  IMAD.WIDE R10, R0, 0x4, R10 ;  /* 0x00000004000a7825 */ /* 0x001fc800078e020a */
[C---:B------:R-:W-:Y:S01]  /*09c0*/  FMUL R2, R3.reuse, R2 ;  /* 0x0000000203027220 */ /* 0x040fe20000400000 */
[----:B------:R-:W-:Y:S01]  /*09d0*/  FMUL R3, R3, R4 ;  /* 0x0000000403037220 */ /* 0x000fe20000400000 */
[----:B---3--:R-:W-:Y:S01]  /*09e0*/  FMUL R14, R15, R14 ;  /* 0x0000000e0f0e7220 */ /* 0x008fe20000400000 */
[C---:B-1----:R-:W-:Y:S01]  /*09f0*/  IMAD.WIDE R12, R0.reuse, 0x4, R12 ;  /* 0x00000004000c7825 */ /* 0x042fe200078e020c */
[----:B------:R-:W-:Y:S03]  /*0a00*/  STG.E.64 desc[UR4][R10.64], R6 ;  /* 0x000000060a007986 */ /* 0x000fe6000c101b04 */
[----:B--2---:R-:W-:-:S04]  /*0a10*/  IMAD.WIDE R8, R0, 0x4, R8 ;  /* 0x0000000400087825 */ /* 0x004fc800078e0208 */
[----:B----4-:R-:W-:Y:S01]  /*0a20*/  FMUL R15, R16, R5 ;  /* 0x00000005100f7220 */ /* 0x010fe20000400000 */
[----:B------:R-:W-:Y:S04]  /*0a30*/  STG.E.64 desc[UR4][R12.64], R2 ;  /* 0x000000020c007986 */ /* 0x000fe8000c101b04 */
[----:B------:R-:W-:Y:S01]  /*0a40*/  STG.E.64 desc[UR4][R8.64], R14 ;  /* 0x0000000e08007986 */ /* 0x000fe2000c101b04 */
[----:B------:R-:W-:Y:S05]  /*0a50*/  EXIT ;  /* 0x000000000000794d */ /* 0x000fea0003800000 */
.L_x_0:
[----:B------:R-:W-:-:S00]  /*0a60*/  BRA `(.L_x_0) ;  /* 0xfffffffc00fc7947 */ /* 0x000fc0000383ffff */
[----:B------:R-:W-:-:S00]  /*0a70*/  NOP ;  /* 0x0000000000007918 */ /* 0x000fc00000000000 */
        /* <DEDUP_REMOVED lines=8> */
.L_x_1:


//--------------------- .nv.constant0.triton_poi_fused__unsafe_index_add_convolution_mul_sigmoid_sub_126 --------------------------
	.section	.nv.constant0.triton_poi_fused__unsafe_index_add_convolution_mul_sigmoid_sub_126,"a",@progbits
	.sectionflags	@""
	.align	4
.nv.constant0.triton_poi_fused__unsafe_index_add_convolution_mul_sigmoid_sub_126:
	.zero		620
